//
// Generated by NVIDIA NVVM Compiler
//
// Compiler Build ID: CL-36424714
// Cuda compilation tools, release 13.0, V13.0.88
// Based on NVVM 20.0.0
//

.version 9.0
.target sm_100
.address_size 64

	// .globl	_Z15create_passwordPc

.visible .entry _Z15create_passwordPc(
	.param .u64 .ptr .align 1 _Z15create_passwordPc_param_0
)
{
	.reg .pred 	%p<28>;
	.reg .b16 	%rs<192>;
	.reg .b32 	%r<12>;
	.reg .b64 	%rd<5>;

	ld.param.u64 	%rd2, [_Z15create_passwordPc_param_0];
	mov.u32 	%r3, %ctaid.x;
	mov.u32 	%r4, %ntid.x;
	mov.u32 	%r5, %tid.x;
	mad.lo.s32 	%r1, %r3, %r4, %r5;
	setp.gt.s32 	%p1, %r1, 67599;
	@%p1 bra 	$L__BB0_33;
	cvta.to.global.u64 	%rd3, %rd2;
	mul.hi.s32 	%r6, %r1, 1691556351;
	shr.u32 	%r7, %r6, 31;
	shr.s32 	%r8, %r6, 10;
	add.s32 	%r9, %r8, %r7;
	cvt.u16.u32 	%rs1, %r9;
	mul.lo.s32 	%r10, %r9, 2600;
	sub.s32 	%r2, %r1, %r10;
	cvt.u16.u32 	%rs28, %r2;
	mul.hi.s16 	%rs29, %rs28, 5243;
	shr.u16 	%rs30, %rs29, 15;
	shr.s16 	%rs31, %rs29, 3;
	add.s16 	%rs2, %rs31, %rs30;
	mul.lo.s16 	%rs32, %rs2, 100;
	sub.s16 	%rs3, %rs28, %rs32;
	mul.lo.s16 	%rs33, %rs3, 103;
	shr.u16 	%rs34, %rs33, 15;
	shr.s16 	%rs35, %rs33, 10;
	add.s16 	%rs4, %rs35, %rs34;
	mul.lo.s16 	%rs36, %rs4, 10;
	sub.s16 	%rs37, %rs3, %rs36;
	cvt.s16.s8 	%rs5, %rs37;
	mul.lo.s32 	%r11, %r1, 11;
	cvt.u64.u32 	%rd4, %r11;
	add.s64 	%rd1, %rd3, %rd4;
	add.s16 	%rs38, %rs1, 99;
	cvt.s16.s8 	%rs186, %rs38;
	st.global.u8 	[%rd1], %rs38;
	add.s16 	%rs39, %rs1, 95;
	cvt.s16.s8 	%rs187, %rs39;
	st.global.u8 	[%rd1+1], %rs39;
	add.s16 	%rs40, %rs1, 98;
	cvt.s16.s8 	%rs188, %rs40;
	st.global.u8 	[%rd1+2], %rs40;
	add.s16 	%rs189, %rs2, 100;
	st.global.u8 	[%rd1+3], %rs189;
	add.s16 	%rs10, %rs2, 94;
	st.global.u8 	[%rd1+4], %rs10;
	add.s16 	%rs11, %rs2, 96;
	st.global.u8 	[%rd1+5], %rs11;
	add.s16 	%rs190, %rs4, 50;
	st.global.u8 	[%rd1+6], %rs190;
	add.s16 	%rs13, %rs4, 46;
	st.global.u8 	[%rd1+7], %rs13;
	add.s16 	%rs191, %rs37, 52;
	st.global.u8 	[%rd1+8], %rs191;
	add.s16 	%rs15, %rs37, 44;
	st.global.u8 	[%rd1+9], %rs15;
	mov.b16 	%rs41, 0;
	st.global.u8 	[%rd1+10], %rs41;
	setp.lt.s16 	%p2, %rs186, 123;
	@%p2 bra 	$L__BB0_3;
	add.s16 	%rs186, %rs1, 73;
	st.global.u8 	[%rd1], %rs186;
$L__BB0_3:
	cvt.s16.s8 	%rs42, %rs186;
	setp.gt.s16 	%p3, %rs42, 96;
	@%p3 bra 	$L__BB0_5;
	add.s16 	%rs43, %rs186, 26;
	cvt.s16.s8 	%rs44, %rs43;
	max.s16 	%rs45, %rs44, 97;
	sub.s16 	%rs46, %rs45, %rs186;
	add.s16 	%rs47, %rs46, -26;
	and.b16  	%rs48, %rs47, 255;
	setp.ne.s16 	%p4, %rs48, 0;
	selp.u16 	%rs49, 1, 0, %p4;
	selp.s16 	%rs50, -1, 0, %p4;
	add.s16 	%rs51, %rs47, %rs50;
	and.b16  	%rs52, %rs51, 255;
	mul.lo.s16 	%rs53, %rs52, 79;
	shr.u16 	%rs54, %rs53, 11;
	add.s16 	%rs55, %rs54, %rs49;
	mad.lo.s16 	%rs56, %rs55, 26, %rs43;
	st.global.u8 	[%rd1], %rs56;
$L__BB0_5:
	setp.lt.s16 	%p5, %rs187, 123;
	@%p5 bra 	$L__BB0_7;
	add.s16 	%rs187, %rs1, 69;
	st.global.u8 	[%rd1+1], %rs187;
$L__BB0_7:
	cvt.s16.s8 	%rs57, %rs187;
	setp.gt.s16 	%p6, %rs57, 96;
	@%p6 bra 	$L__BB0_9;
	add.s16 	%rs58, %rs187, 26;
	cvt.s16.s8 	%rs59, %rs58;
	max.s16 	%rs60, %rs59, 97;
	sub.s16 	%rs61, %rs60, %rs187;
	add.s16 	%rs62, %rs61, -26;
	and.b16  	%rs63, %rs62, 255;
	setp.ne.s16 	%p7, %rs63, 0;
	selp.u16 	%rs64, 1, 0, %p7;
	selp.s16 	%rs65, -1, 0, %p7;
	add.s16 	%rs66, %rs62, %rs65;
	and.b16  	%rs67, %rs66, 255;
	mul.lo.s16 	%rs68, %rs67, 79;
	shr.u16 	%rs69, %rs68, 11;
	add.s16 	%rs70, %rs69, %rs64;
	mad.lo.s16 	%rs71, %rs70, 26, %rs58;
	st.global.u8 	[%rd1+1], %rs71;
$L__BB0_9:
	setp.lt.s16 	%p8, %rs188, 123;
	@%p8 bra 	$L__BB0_11;
	add.s16 	%rs188, %rs1, 72;
	st.global.u8 	[%rd1+2], %rs188;
$L__BB0_11:
	cvt.s16.s8 	%rs72, %rs188;
	setp.gt.s16 	%p9, %rs72, 96;
	@%p9 bra 	$L__BB0_13;
	add.s16 	%rs73, %rs188, 26;
	cvt.s16.s8 	%rs74, %rs73;
	max.s16 	%rs75, %rs74, 97;
	sub.s16 	%rs76, %rs75, %rs188;
	add.s16 	%rs77, %rs76, -26;
	and.b16  	%rs78, %rs77, 255;
	setp.ne.s16 	%p10, %rs78, 0;
	selp.u16 	%rs79, 1, 0, %p10;
	selp.s16 	%rs80, -1, 0, %p10;
	add.s16 	%rs81, %rs77, %rs80;
	and.b16  	%rs82, %rs81, 255;
	mul.lo.s16 	%rs83, %rs82, 79;
	shr.u16 	%rs84, %rs83, 11;
	add.s16 	%rs85, %rs84, %rs79;
	mad.lo.s16 	%rs86, %rs85, 26, %rs73;
	st.global.u8 	[%rd1+2], %rs86;
$L__BB0_13:
	setp.lt.s32 	%p11, %r2, 2300;
	@%p11 bra 	$L__BB0_15;
	add.s16 	%rs189, %rs2, 74;
	st.global.u8 	[%rd1+3], %rs189;
$L__BB0_15:
	cvt.s16.s8 	%rs87, %rs189;
	setp.gt.s16 	%p12, %rs87, 96;
	@%p12 bra 	$L__BB0_17;
	add.s16 	%rs88, %rs189, 26;
	cvt.s16.s8 	%rs89, %rs88;
	max.s16 	%rs90, %rs89, 97;
	sub.s16 	%rs91, %rs90, %rs189;
	add.s16 	%rs92, %rs91, -26;
	and.b16  	%rs93, %rs92, 255;
	setp.ne.s16 	%p13, %rs93, 0;
	selp.u16 	%rs94, 1, 0, %p13;
	selp.s16 	%rs95, -1, 0, %p13;
	add.s16 	%rs96, %rs92, %rs95;
	and.b16  	%rs97, %rs96, 255;
	mul.lo.s16 	%rs98, %rs97, 79;
	shr.u16 	%rs99, %rs98, 11;
	add.s16 	%rs100, %rs99, %rs94;
	mad.lo.s16 	%rs101, %rs100, 26, %rs88;
	st.global.u8 	[%rd1+3], %rs101;
$L__BB0_17:
	setp.gt.s32 	%p14, %r2, 299;
	@%p14 bra 	$L__BB0_19;
	add.s16 	%rs102, %rs2, 120;
	cvt.s16.s8 	%rs103, %rs102;
	max.s16 	%rs104, %rs103, 97;
	sub.s16 	%rs105, %rs104, %rs10;
	add.s16 	%rs106, %rs105, -26;
	and.b16  	%rs107, %rs106, 255;
	setp.ne.s16 	%p15, %rs107, 0;
	selp.u16 	%rs108, 1, 0, %p15;
	selp.s16 	%rs109, -1, 0, %p15;
	add.s16 	%rs110, %rs106, %rs109;
	and.b16  	%rs111, %rs110, 255;
	mul.lo.s16 	%rs112, %rs111, 79;
	shr.u16 	%rs113, %rs112, 11;
	add.s16 	%rs114, %rs113, %rs108;
	mad.lo.s16 	%rs115, %rs114, 26, %rs102;
	st.global.u8 	[%rd1+4], %rs115;
$L__BB0_19:
	setp.gt.s32 	%p16, %r2, 99;
	@%p16 bra 	$L__BB0_21;
	add.s16 	%rs116, %rs2, 122;
	cvt.s16.s8 	%rs117, %rs116;
	max.s16 	%rs118, %rs117, 97;
	sub.s16 	%rs119, %rs118, %rs11;
	add.s16 	%rs120, %rs119, -26;
	and.b16  	%rs121, %rs120, 255;
	setp.ne.s16 	%p17, %rs121, 0;
	selp.u16 	%rs122, 1, 0, %p17;
	selp.s16 	%rs123, -1, 0, %p17;
	add.s16 	%rs124, %rs120, %rs123;
	and.b16  	%rs125, %rs124, 255;
	mul.lo.s16 	%rs126, %rs125, 79;
	shr.u16 	%rs127, %rs126, 11;
	add.s16 	%rs128, %rs127, %rs122;
	mad.lo.s16 	%rs129, %rs128, 26, %rs116;
	st.global.u8 	[%rd1+5], %rs129;
$L__BB0_21:
	setp.lt.s16 	%p18, %rs3, 80;
	@%p18 bra 	$L__BB0_23;
	add.s16 	%rs190, %rs4, 40;
	st.global.u8 	[%rd1+6], %rs190;
$L__BB0_23:
	setp.gt.s16 	%p19, %rs190, 47;
	@%p19 bra 	$L__BB0_25;
	add.s16 	%rs130, %rs190, 10;
	cvt.s16.s8 	%rs131, %rs130;
	max.s16 	%rs132, %rs131, 48;
	sub.s16 	%rs133, %rs132, %rs190;
	add.s16 	%rs134, %rs133, -10;
	and.b16  	%rs135, %rs134, 255;
	setp.ne.s16 	%p20, %rs135, 0;
	selp.u16 	%rs136, 1, 0, %p20;
	selp.s16 	%rs137, -1, 0, %p20;
	add.s16 	%rs138, %rs134, %rs137;
	and.b16  	%rs139, %rs138, 255;
	mul.lo.s16 	%rs140, %rs139, 205;
	shr.u16 	%rs141, %rs140, 11;
	add.s16 	%rs142, %rs141, %rs136;
	mad.lo.s16 	%rs143, %rs142, 10, %rs130;
	st.global.u8 	[%rd1+6], %rs143;
$L__BB0_25:
	setp.gt.s16 	%p21, %rs3, 19;
	@%p21 bra 	$L__BB0_27;
	add.s16 	%rs144, %rs4, 56;
	max.u16 	%rs145, %rs144, 48;
	sub.s16 	%rs146, %rs145, %rs13;
	add.s16 	%rs147, %rs146, -10;
	and.b16  	%rs148, %rs147, 255;
	setp.ne.s16 	%p22, %rs148, 0;
	selp.u16 	%rs149, 1, 0, %p22;
	selp.s16 	%rs150, -1, 0, %p22;
	add.s16 	%rs151, %rs147, %rs150;
	and.b16  	%rs152, %rs151, 255;
	mul.lo.s16 	%rs153, %rs152, 205;
	shr.u16 	%rs154, %rs153, 11;
	add.s16 	%rs155, %rs154, %rs149;
	mad.lo.s16 	%rs156, %rs155, 10, %rs144;
	st.global.u8 	[%rd1+7], %rs156;
$L__BB0_27:
	setp.lt.s16 	%p23, %rs5, 6;
	@%p23 bra 	$L__BB0_29;
	add.s16 	%rs191, %rs5, 42;
	st.global.u8 	[%rd1+8], %rs191;
$L__BB0_29:
	cvt.s16.s8 	%rs157, %rs191;
	setp.gt.s16 	%p24, %rs157, 47;
	@%p24 bra 	$L__BB0_31;
	add.s16 	%rs158, %rs191, 10;
	cvt.s16.s8 	%rs159, %rs158;
	max.s16 	%rs160, %rs159, 48;
	sub.s16 	%rs161, %rs160, %rs191;
	add.s16 	%rs162, %rs161, -10;
	and.b16  	%rs163, %rs162, 255;
	setp.ne.s16 	%p25, %rs163, 0;
	selp.u16 	%rs164, 1, 0, %p25;
	selp.s16 	%rs165, -1, 0, %p25;
	add.s16 	%rs166, %rs162, %rs165;
	and.b16  	%rs167, %rs166, 255;
	mul.lo.s16 	%rs168, %rs167, 205;
	shr.u16 	%rs169, %rs168, 11;
	add.s16 	%rs170, %rs169, %rs164;
	mad.lo.s16 	%rs171, %rs170, 10, %rs158;
	st.global.u8 	[%rd1+8], %rs171;
$L__BB0_31:
	setp.gt.s16 	%p26, %rs5, 3;
	@%p26 bra 	$L__BB0_33;
	add.s16 	%rs172, %rs5, 54;
	and.b16  	%rs173, %rs172, 255;
	max.u16 	%rs174, %rs173, 48;
	sub.s16 	%rs175, %rs174, %rs15;
	add.s16 	%rs176, %rs175, -10;
	and.b16  	%rs177, %rs176, 255;
	setp.ne.s16 	%p27, %rs177, 0;
	selp.u16 	%rs178, 1, 0, %p27;
	selp.s16 	%rs179, -1, 0, %p27;
	add.s16 	%rs180, %rs176, %rs179;
	and.b16  	%rs181, %rs180, 255;
	mul.lo.s16 	%rs182, %rs181, 205;
	shr.u16 	%rs183, %rs182, 11;
	add.s16 	%rs184, %rs183, %rs178;
	mad.lo.s16 	%rs185, %rs184, 10, %rs172;
	st.global.u8 	[%rd1+9], %rs185;
$L__BB0_33:
	ret;

}


// ===== COMPILED SASS (sm_100) =====

	.target	sm_100

	.elftype	@"ET_EXEC"


//--------------------- .note.nv.tkinfo           --------------------------
	.section	.note.nv.tkinfo,"",@"SHT_NOTE"
	.sectionflags	@"SHF_NOTE_NV_TKINFO"
	.tkinfo
        /*0018*/ 	.word	0x00000002
        /*0030*/ 	.string	""
        /*0030*/ 	.string	"ptxas"
        /*0030*/ 	.string	"Cuda compilation tools, release 13.0, V13.0.88"
        /*0030*/ 	.string	"Build cuda_13.0.r13.0/compiler.36424714_0"
        /*0030*/ 	.string	"-arch sm_100 -m 64 "



//--------------------- .note.nv.cuinfo           --------------------------
	.section	.note.nv.cuinfo,"",@"SHT_NOTE"
	.sectionflags	@"SHF_NOTE_NV_CUINFO"
        /*0018*/ 	.short	0x0002
        /*001a*/ 	.short	0x0064
        /*001c*/ 	.short	0x0082
	.zero		2


//--------------------- .nv.info                  --------------------------
	.section	.nv.info,"",@"SHT_CUDA_INFO"
	.align	4


	//----- nvinfo : EIATTR_REGCOUNT
	.align		4
        /*0000*/ 	.byte	0x04, 0x2f
        /*0002*/ 	.short	(.L_1 - .L_0)
	.align		4
.L_0:
        /*0004*/ 	.word	index@(_Z15create_passwordPc)
        /*0008*/ 	.word	0x00000020


	//----- nvinfo : EIATTR_FRAME_SIZE
	.align		4
.L_1:
        /*000c*/ 	.byte	0x04, 0x11
        /*000e*/ 	.short	(.L_3 - .L_2)
	.align		4
.L_2:
        /*0010*/ 	.word	index@(_Z15create_passwordPc)
        /*0014*/ 	.word	0x00000000


	//----- nvinfo : EIATTR_MIN_STACK_SIZE
	.align		4
.L_3:
        /*0018*/ 	.byte	0x04, 0x12
        /*001a*/ 	.short	(.L_5 - .L_4)
	.align		4
.L_4:
        /*001c*/ 	.word	index@(_Z15create_passwordPc)
        /*0020*/ 	.word	0x00000000
.L_5:


//--------------------- .nv.compat                --------------------------
	.section	.nv.compat,"",@"SHT_CUDA_COMPAT_INFO"
	.align	4
        /*0000*/ 	.byte	0x02, 0x09, 0x00, 0x00, 0x02, 0x02, 0x01, 0x00, 0x02, 0x05, 0x05, 0x00, 0x03, 0x07, 0x01, 0x01
        /*0010*/ 	.byte	0x02, 0x03, 0x00, 0x00, 0x02, 0x06, 0x01, 0x00, 0x04, 0x0b, 0x08, 0x00, 0x09, 0x00, 0x00, 0x00
        /*0020*/ 	.byte	0x00, 0x00, 0x00, 0x00


//--------------------- .nv.info._Z15create_passwordPc --------------------------
	.section	.nv.info._Z15create_passwordPc,"",@"SHT_CUDA_INFO"
	.sectionflags	@""
	.align	4


	//----- nvinfo : EIATTR_CUDA_API_VERSION
	.align		4
        /*0000*/ 	.byte	0x04, 0x37
        /*0002*/ 	.short	(.L_7 - .L_6)
.L_6:
        /*0004*/ 	.word	0x00000082


	//----- nvinfo : EIATTR_KPARAM_INFO
	.align		4
.L_7:
        /*0008*/ 	.byte	0x04, 0x17
        /*000a*/ 	.short	(.L_9 - .L_8)
.L_8:
        /*000c*/ 	.word	0x00000000
        /*0010*/ 	.short	0x0000
        /*0012*/ 	.short	0x0000
        /*0014*/ 	.byte	0x00, 0xf5, 0x21, 0x00


	//----- nvinfo : EIATTR_SPARSE_MMA_MASK
	.align		4
.L_9:
        /*0018*/ 	.byte	0x03, 0x50
        /*001a*/ 	.short	0x0000


	//----- nvinfo : EIATTR_MAXREG_COUNT
	.align		4
        /*001c*/ 	.byte	0x03, 0x1b
        /*001e*/ 	.short	0x00ff


	//----- nvinfo : EIATTR_MERCURY_ISA_VERSION
	.align		4
        /*0020*/ 	.byte	0x03, 0x5f
        /*0022*/ 	.short	0x0101


	//----- nvinfo : EIATTR_VRC_CTA_INIT_COUNT
	.align		4
        /*0024*/ 	.byte	0x02, 0x4a
	.zero		1
	.zero		1


	//----- nvinfo : EIATTR_EXIT_INSTR_OFFSETS
	.align		4
        /*0028*/ 	.byte	0x04, 0x1c
        /*002a*/ 	.short	(.L_11 - .L_10)


	//   ....[0]....
.L_10:
        /*002c*/ 	.word	0x00000060


	//   ....[1]....
        /*0030*/ 	.word	0x00001450


	//   ....[2]....
        /*0034*/ 	.word	0x00001590


	//----- nvinfo : EIATTR_CRS_STACK_SIZE
	.align		4
.L_11:
        /*0038*/ 	.byte	0x04, 0x1e
        /*003a*/ 	.short	(.L_13 - .L_12)
.L_12:
        /*003c*/ 	.word	0x00000000


	//----- nvinfo : EIATTR_CBANK_PARAM_SIZE
	.align		4
.L_13:
        /*0040*/ 	.byte	0x03, 0x19
        /*0042*/ 	.short	0x0008


	//----- nvinfo : EIATTR_PARAM_CBANK
	.align		4
        /*0044*/ 	.byte	0x04, 0x0a
        /*0046*/ 	.short	(.L_15 - .L_14)
	.align		4
.L_14:
        /*0048*/ 	.word	index@(.nv.constant0._Z15create_passwordPc)
        /*004c*/ 	.short	0x0380
        /*004e*/ 	.short	0x0008


	//----- nvinfo : EIATTR_SW_WAR
	.align		4
.L_15:
        /*0050*/ 	.byte	0x04, 0x36
        /*0052*/ 	.short	(.L_17 - .L_16)
.L_16:
        /*0054*/ 	.word	0x00000008
.L_17:


//--------------------- .nv.callgraph             --------------------------
	.section	.nv.callgraph,"",@"SHT_CUDA_CALLGRAPH"
	.align	4
	.sectionentsize	8
	.align		4
        /*0000*/ 	.word	0x00000000
	.align		4
        /*0004*/ 	.word	0xffffffff
	.align		4
        /*0008*/ 	.word	0x00000000
	.align		4
        /*000c*/ 	.word	0xfffffffe
	.align		4
        /*0010*/ 	.word	0x00000000
	.align		4
        /*0014*/ 	.word	0xfffffffd
	.align		4
        /*0018*/ 	.word	0x00000000
	.align		4
        /*001c*/ 	.word	0xfffffffc


//--------------------- .text._Z15create_passwordPc --------------------------
	.section	.text._Z15create_passwordPc,"ax",@progbits
	.align	128
        .global         _Z15create_passwordPc
        .type           _Z15create_passwordPc,@function
        .size           _Z15create_passwordPc,(.L_x_19 - _Z15create_passwordPc)
        .other          _Z15create_passwordPc,@"STO_CUDA_ENTRY STV_DEFAULT"
_Z15create_passwordPc:
.text._Z15create_passwordPc:
[----:B------:R-:W-:Y:S01]  /*0000*/  LDC R1, c[0x0][0x37c] ;  /* 0x0000df00ff017b82 */ /* 0x000fe20000000800 */
[----:B------:R-:W0:Y:S07]  /*0010*/  S2R R0, SR_TID.X ;  /* 0x0000000000007919 */ /* 0x000e2e0000002100 */
[----:B------:R-:W0:Y:S08]  /*0020*/  S2UR UR4, SR_CTAID.X ;  /* 0x00000000000479c3 */ /* 0x000e300000002500 */
[----:B------:R-:W0:Y:S02]  /*0030*/  LDC R9, c[0x0][0x360] ;  /* 0x0000d800ff097b82 */ /* 0x000e240000000800 */
[----:B0-----:R-:W-:-:S05]  /*0040*/  IMAD R9, R9, UR4, R0 ;  /* 0x0000000409097c24 */ /* 0x001fca000f8e0200 */
[----:B------:R-:W-:-:S13]  /*0050*/  ISETP.GT.AND P0, PT, R9, 0x1080f, PT ;  /* 0x0001080f0900780c */ /* 0x000fda0003f04270 */
[----:B------:R-:W-:Y:S05]  /*0060*/  @P0 EXIT ;  /* 0x000000000000094d */ /* 0x000fea0003800000 */
[C---:B------:R-:W-:Y:S01]  /*0070*/  IMAD.HI R0, R9.reuse, 0x64d319ff, RZ ;  /* 0x64d319ff09007827 */ /* 0x040fe200078e02ff */
[----:B------:R-:W0:Y:S01]  /*0080*/  LDCU.64 UR4, c[0x0][0x358] ;  /* 0x00006b00ff0477ac */ /* 0x000e220008000a00 */
[----:B------:R-:W-:Y:S02]  /*0090*/  BSSY.RECONVERGENT B0, `(.L_x_0) ;  /* 0x000005a000007945 */ /* 0x000fe40003800200 */
[----:B------:R-:W-:Y:S01]  /*00a0*/  IMAD R17, R9, 0xb, RZ ;  /* 0x0000000b09117824 */ /* 0x000fe200078e02ff */
[----:B------:R-:W-:-:S04]  /*00b0*/  SHF.R.U32.HI R3, RZ, 0x1f, R0 ;  /* 0x0000001fff037819 */ /* 0x000fc80000011600 */
[----:B------:R-:W-:-:S05]  /*00c0*/  LEA.HI.SX32 R0, R0, R3, 0x16 ;  /* 0x0000000300007211 */ /* 0x000fca00078fb2ff */
[C---:B------:R-:W-:Y:S02]  /*00d0*/  IMAD R10, R0.reuse, -0xa28, R9 ;  /* 0xfffff5d8000a7824 */ /* 0x040fe400078e0209 */
[C---:B------:R-:W-:Y:S02]  /*00e0*/  VIADD R27, R0.reuse, 0x63 ;  /* 0x00000063001b7836 */ /* 0x040fe40000000000 */
[----:B------:R-:W-:Y:S01]  /*00f0*/  VIADD R21, R0, 0x5f ;  /* 0x0000005f00157836 */ /* 0x000fe20000000000 */
[----:B------:R-:W-:Y:S01]  /*0100*/  PRMT R2, R10, 0x9910, RZ ;  /* 0x000099100a027816 */ /* 0x000fe200000000ff */
[----:B------:R-:W-:Y:S01]  /*0110*/  VIADD R13, R0, 0x62 ;  /* 0x00000062000d7836 */ /* 0x000fe20000000000 */
[----:B------:R-:W-:Y:S02]  /*0120*/  PRMT R14, R27, 0x8880, RZ ;  /* 0x000088801b0e7816 */ /* 0x000fe400000000ff */
[----:B------:R-:W-:Y:S01]  /*0130*/  PRMT R11, R21, 0x8880, RZ ;  /* 0x00008880150b7816 */ /* 0x000fe200000000ff */
[----:B------:R-:W-:Y:S01]  /*0140*/  IMAD R4, R2, 0x147b, RZ ;  /* 0x0000147b02047824 */ /* 0x000fe200078e02ff */
[----:B------:R-:W-:-:S02]  /*0150*/  ISETP.GE.AND P5, PT, R14, 0x7b, PT ;  /* 0x0000007b0e00780c */ /* 0x000fc40003fa6270 */
[----:B------:R-:W-:Y:S02]  /*0160*/  PRMT R11, R11, 0x7710, RZ ;  /* 0x000077100b0b7816 */ /* 0x000fe400000000ff */
[----:B------:R-:W-:Y:S02]  /*0170*/  SHF.R.S32.HI R2, RZ, 0x10, R4 ;  /* 0x00000010ff027819 */ /* 0x000fe40000011404 */
[----:B------:R-:W-:Y:S02]  /*0180*/  PRMT R14, R14, 0x7710, RZ ;  /* 0x000077100e0e7816 */ /* 0x000fe400000000ff */
[----:B------:R-:W-:Y:S02]  /*0190*/  LOP3.LUT R2, R2, 0xffff, RZ, 0xc0, !PT ;  /* 0x0000ffff02027812 */ /* 0x000fe400078ec0ff */
[----:B------:R-:W-:Y:S02]  /*01a0*/  ISETP.GT.AND P1, PT, R10, 0x12b, PT ;  /* 0x0000012b0a00780c */ /* 0x000fe40003f24270 */
[----:B------:R-:W-:Y:S01]  /*01b0*/  SHF.R.U32.HI R5, RZ, 0xf, R2 ;  /* 0x0000000fff057819 */ /* 0x000fe20000011602 */
[----:B------:R-:W-:Y:S01]  /*01c0*/  @P5 VIADD R29, R0, 0x49 ;  /* 0x00000049001d5836 */ /* 0x000fe20000000000 */
[----:B------:R-:W-:-:S02]  /*01d0*/  ISETP.GT.AND P2, PT, R10, 0x63, PT ;  /* 0x000000630a00780c */ /* 0x000fc40003f44270 */
[----:B------:R-:W-:Y:S02]  /*01e0*/  LEA.HI.SX32 R5, R4, R5, 0xd ;  /* 0x0000000504057211 */ /* 0x000fe400078f6aff */
[----:B------:R-:W-:Y:S02]  /*01f0*/  @P5 PRMT R14, R29, 0x7610, R14 ;  /* 0x000076101d0e5816 */ /* 0x000fe4000000000e */
[C---:B------:R-:W-:Y:S01]  /*0200*/  PRMT R2, R5.reuse, 0x9910, RZ ;  /* 0x0000991005027816 */ /* 0x040fe200000000ff */
[----:B------:R-:W-:-:S04]  /*0210*/  VIADD R19, R5, 0x64 ;  /* 0x0000006405137836 */ /* 0x000fc80000000000 */
[----:B------:R-:W-:-:S04]  /*0220*/  IMAD R2, R2, 0x64, RZ ;  /* 0x0000006402027824 */ /* 0x000fc800078e02ff */
[----:B------:R-:W-:-:S05]  /*0230*/  IMAD.MOV R2, RZ, RZ, -R2 ;  /* 0x000000ffff027224 */ /* 0x000fca00078e0a02 */
[----:B------:R-:W-:-:S05]  /*0240*/  PRMT R3, R2, 0x7710, RZ ;  /* 0x0000771002037816 */ /* 0x000fca00000000ff */
[----:B------:R-:W-:Y:S02]  /*0250*/  IMAD.IADD R6, R10, 0x1, R3 ;  /* 0x000000010a067824 */ /* 0x000fe400078e0203 */
[----:B------:R-:W1:Y:S03]  /*0260*/  LDC.64 R2, c[0x0][0x380] ;  /* 0x0000e000ff027b82 */ /* 0x000e660000000a00 */
[----:B------:R-:W-:-:S05]  /*0270*/  PRMT R7, R6, 0x9910, RZ ;  /* 0x0000991006077816 */ /* 0x000fca00000000ff */
[----:B------:R-:W-:-:S05]  /*0280*/  IMAD R4, R7, 0x67, RZ ;  /* 0x0000006707047824 */ /* 0x000fca00078e02ff */
[C---:B------:R-:W-:Y:S02]  /*0290*/  LOP3.LUT R8, R4.reuse, 0xffff, RZ, 0xc0, !PT ;  /* 0x0000ffff04087812 */ /* 0x040fe400078ec0ff */
[----:B------:R-:W-:Y:S02]  /*02a0*/  PRMT R15, R4, 0x9910, RZ ;  /* 0x00009910040f7816 */ /* 0x000fe400000000ff */
[----:B------:R-:W-:Y:S02]  /*02b0*/  SHF.R.U32.HI R4, RZ, 0xf, R8 ;  /* 0x0000000fff047819 */ /* 0x000fe40000011608 */
[----:B------:R-:W-:Y:S02]  /*02c0*/  PRMT R8, R13, 0x8880, RZ ;  /* 0x000088800d087816 */ /* 0x000fe400000000ff */
[----:B------:R-:W-:Y:S02]  /*02d0*/  LEA.HI.SX32 R4, R15, R4, 0x16 ;  /* 0x000000040f047211 */ /* 0x000fe400078fb2ff */
[----:B------:R-:W-:-:S02]  /*02e0*/  PRMT R15, R11, 0x9910, RZ ;  /* 0x000099100b0f7816 */ /* 0x000fc400000000ff */
[----:B------:R-:W-:Y:S02]  /*02f0*/  PRMT R12, R4, 0x9910, RZ ;  /* 0x00009910040c7816 */ /* 0x000fe400000000ff */
[----:B------:R-:W-:Y:S02]  /*0300*/  ISETP.GE.AND P4, PT, R15, 0x7b, PT ;  /* 0x0000007b0f00780c */ /* 0x000fe40003f86270 */
[----:B------:R-:W-:Y:S01]  /*0310*/  PRMT R8, R8, 0x7710, RZ ;  /* 0x0000771008087816 */ /* 0x000fe200000000ff */
[----:B------:R-:W-:Y:S01]  /*0320*/  IMAD R9, R12, 0xa, RZ ;  /* 0x0000000a0c097824 */ /* 0x000fe200078e02ff */
[----:B-1----:R-:W-:Y:S01]  /*0330*/  IADD3 R2, P0, PT, R17, R2, RZ ;  /* 0x0000000211027210 */ /* 0x002fe20007f1e0ff */
[----:B------:R-:W-:Y:S01]  /*0340*/  VIADD R17, R4, 0x32 ;  /* 0x0000003204117836 */ /* 0x000fe20000000000 */
[----:B------:R-:W-:Y:S01]  /*0350*/  PRMT R12, R8, 0x9910, RZ ;  /* 0x00009910080c7816 */ /* 0x000fe200000000ff */
[----:B------:R-:W-:Y:S02]  /*0360*/  IMAD.MOV R9, RZ, RZ, -R9 ;  /* 0x000000ffff097224 */ /* 0x000fe400078e0a09 */
[----:B------:R-:W-:Y:S01]  /*0370*/  IMAD.X R3, RZ, RZ, R3, P0 ;  /* 0x000000ffff037224 */ /* 0x000fe200000e0603 */
[----:B------:R-:W-:-:S02]  /*0380*/  ISETP.GE.AND P6, PT, R12, 0x7b, PT ;  /* 0x0000007b0c00780c */ /* 0x000fc40003fc6270 */
[----:B------:R-:W-:Y:S01]  /*0390*/  PRMT R9, R9, 0x7710, RZ ;  /* 0x0000771009097816 */ /* 0x000fe200000000ff */
[----:B------:R-:W-:Y:S01]  /*03a0*/  @P4 VIADD R25, R0, 0x45 ;  /* 0x0000004500194836 */ /* 0x000fe20000000000 */
[----:B0-----:R0:W-:Y:S01]  /*03b0*/  STG.E.U8 desc[UR4][R2.64+0x6], R17 ;  /* 0x0000061102007986 */ /* 0x0011e2000c101104 */
[----:B------:R-:W-:Y:S02]  /*03c0*/  PRMT R12, R14, 0x8880, RZ ;  /* 0x000088800e0c7816 */ /* 0x000fe400000000ff */
[----:B------:R-:W-:Y:S01]  /*03d0*/  IMAD.IADD R6, R6, 0x1, R9 ;  /* 0x0000000106067824 */ /* 0x000fe200078e0209 */
[----:B------:R-:W-:Y:S01]  /*03e0*/  @P4 PRMT R11, R25, 0x7610, R11 ;  /* 0x00007610190b4816 */ /* 0x000fe2000000000b */
[----:B------:R0:W-:Y:S01]  /*03f0*/  STG.E.U8 desc[UR4][R2.64], R27 ;  /* 0x0000001b02007986 */ /* 0x0001e2000c101104 */
[----:B------:R-:W-:Y:S01]  /*0400*/  ISETP.GT.AND P3, PT, R12, 0x60, PT ;  /* 0x000000600c00780c */ /* 0x000fe20003f64270 */
[----:B------:R-:W-:Y:S01]  /*0410*/  VIADD R9, R6, 0x34 ;  /* 0x0000003406097836 */ /* 0x000fe20000000000 */
[----:B------:R-:W-:Y:S01]  /*0420*/  ISETP.GE.AND P0, PT, R10, 0x8fc, PT ;  /* 0x000008fc0a00780c */ /* 0x000fe20003f06270 */
[----:B------:R-:W-:Y:S01]  /*0430*/  @P6 VIADD R23, R0, 0x48 ;  /* 0x0000004800176836 */ /* 0x000fe20000000000 */
[----:B------:R-:W-:Y:S01]  /*0440*/  PRMT R15, R11, 0x8880, RZ ;  /* 0x000088800b0f7816 */ /* 0x000fe200000000ff */
[----:B------:R0:W-:Y:S01]  /*0450*/  @P5 STG.E.U8 desc[UR4][R2.64], R29 ;  /* 0x0000001d02005986 */ /* 0x0001e2000c101104 */
[----:B------:R-:W-:-:S02]  /*0460*/  PRMT R10, R19, 0x7610, R10 ;  /* 0x00007610130a7816 */ /* 0x000fc4000000000a */
[----:B------:R-:W-:Y:S01]  /*0470*/  @P6 PRMT R8, R23, 0x7610, R8 ;  /* 0x0000761017086816 */ /* 0x000fe20000000008 */
[----:B------:R0:W-:Y:S01]  /*0480*/  STG.E.U8 desc[UR4][R2.64+0x8], R9 ;  /* 0x0000080902007986 */ /* 0x0001e2000c101104 */
[----:B------:R-:W-:Y:S02]  /*0490*/  IMAD.MOV.U32 R0, RZ, RZ, R15 ;  /* 0x000000ffff007224 */ /* 0x000fe400078e000f */
[----:B------:R-:W-:-:S03]  /*04a0*/  PRMT R12, R8, 0x8880, RZ ;  /* 0x00008880080c7816 */ /* 0x000fc600000000ff */
[----:B------:R-:W-:Y:S01]  /*04b0*/  ISETP.GT.AND P5, PT, R0, 0x60, PT ;  /* 0x000000600000780c */ /* 0x000fe20003fa4270 */
[----:B------:R-:W-:Y:S01]  /*04c0*/  @P0 VIADD R15, R5, 0x4a ;  /* 0x0000004a050f0836 */ /* 0x000fe20000000000 */
[----:B------:R-:W-:Y:S11]  /*04d0*/  @P3 BRA `(.L_x_1) ;  /* 0x0000000000543947 */ /* 0x000ff60003800000 */
[----:B------:R-:W-:Y:S02]  /*04e0*/  VIADD R16, R14, 0x1a ;  /* 0x0000001a0e107836 */ /* 0x000fe40000000000 */
[----:B0-----:R-:W-:-:S03]  /*04f0*/  IMAD.MOV R27, RZ, RZ, -R14 ;  /* 0x000000ffff1b7224 */ /* 0x001fc600078e0a0e */
[----:B------:R-:W-:Y:S02]  /*0500*/  PRMT R0, R16, 0x8880, RZ ;  /* 0x0000888010007816 */ /* 0x000fe400000000ff */
[----:B------:R-:W-:Y:S02]  /*0510*/  PRMT R27, R27, 0x7710, RZ ;  /* 0x000077101b1b7816 */ /* 0x000fe400000000ff */
[----:B------:R-:W-:Y:S02]  /*0520*/  PRMT R0, R0, 0x7710, RZ ;  /* 0x0000771000007816 */ /* 0x000fe400000000ff */
[----:B------:R-:W-:Y:S02]  /*0530*/  PRMT R16, R16, 0x9910, RZ ;  /* 0x0000991010107816 */ /* 0x000fe400000000ff */
[----:B------:R-:W-:-:S05]  /*0540*/  VIMNMX.S16x2 R0, PT, PT, R0, 0x610061, !PT ;  /* 0x0061006100007848 */ /* 0x000fca0007fe0300 */
[----:B------:R-:W-:-:S04]  /*0550*/  IMAD.IADD R0, R0, 0x1, R27 ;  /* 0x0000000100007824 */ /* 0x000fc800078e021b */
[C---:B------:R-:W-:Y:S02]  /*0560*/  VIADD R14, R0.reuse, 0xffffffe6 ;  /* 0xffffffe6000e7836 */ /* 0x040fe40000000000 */
[----:B------:R-:W-:-:S03]  /*0570*/  VIADD R0, R0, 0xffffffe5 ;  /* 0xffffffe500007836 */ /* 0x000fc60000000000 */
[----:B------:R-:W-:-:S13]  /*0580*/  LOP3.LUT P3, RZ, R14, 0xff, RZ, 0xc0, !PT ;  /* 0x000000ff0eff7812 */ /* 0x000fda000786c0ff */
[----:B------:R-:W-:-:S05]  /*0590*/  @!P3 IMAD.MOV R0, RZ, RZ, R14 ;  /* 0x000000ffff00b224 */ /* 0x000fca00078e020e */
[----:B------:R-:W-:-:S05]  /*05a0*/  LOP3.LUT R0, R0, 0xff, RZ, 0xc0, !PT ;  /* 0x000000ff00007812 */ /* 0x000fca00078ec0ff */
[----:B------:R-:W-:-:S05]  /*05b0*/  IMAD R0, R0, 0x4f, RZ ;  /* 0x0000004f00007824 */ /* 0x000fca00078e02ff */
[----:B------:R-:W-:Y:S02]  /*05c0*/  SHF.R.U32.HI R14, RZ, 0xb, R0 ;  /* 0x0000000bff0e7819 */ /* 0x000fe40000011600 */
[----:B------:R-:W-:-:S03]  /*05d0*/  LEA.HI R0, R0, 0x1, RZ, 0x15 ;  /* 0x0000000100007811 */ /* 0x000fc600078fa8ff */
[----:B------:R-:W-:-:S05]  /*05e0*/  @!P3 IMAD.MOV R0, RZ, RZ, R14 ;  /* 0x000000ffff00b224 */ /* 0x000fca00078e020e */
[----:B------:R-:W-:Y:S01]  /*05f0*/  PRMT R27, R0, 0x9910, RZ ;  /* 0x00009910001b7816 */ /* 0x000fe200000000ff */
[----:B------:R-:W-:-:S04]  /*0600*/  IMAD.MOV.U32 R0, RZ, RZ, R16 ;  /* 0x000000ffff007224 */ /* 0x000fc800078e0010 */
[----:B------:R-:W-:-:S05]  /*0610*/  IMAD R27, R27, 0x1a, R0 ;  /* 0x0000001a1b1b7824 */ /* 0x000fca00078e0200 */
[----:B------:R1:W-:Y:S02]  /*0620*/  STG.E.U8 desc[UR4][R2.64], R27 ;  /* 0x0000001b02007986 */ /* 0x0003e4000c101104 */
.L_x_1:
[----:B------:R-:W-:Y:S05]  /*0630*/  BSYNC.RECONVERGENT B0 ;  /* 0x0000000000007941 */ /* 0x000fea0003800200 */
.L_x_0:
[----:B------:R-:W-:Y:S01]  /*0640*/  @P0 PRMT R10, R15, 0x7610, R10 ;  /* 0x000076100f0a0816 */ /* 0x000fe2000000000a */
[----:B------:R-:W-:Y:S01]  /*0650*/  BSSY.RECONVERGENT B0, `(.L_x_2) ;  /* 0x000001d000007945 */ /* 0x000fe20003800200 */
[----:B------:R2:W-:Y:S01]  /*0660*/  STG.E.U8 desc[UR4][R2.64+0x1], R21 ;  /* 0x0000011502007986 */ /* 0x0005e2000c101104 */
[----:B------:R-:W-:Y:S02]  /*0670*/  ISETP.GT.AND P3, PT, R12, 0x60, PT ;  /* 0x000000600c00780c */ /* 0x000fe40003f64270 */
[----:B------:R-:W-:Y:S01]  /*0680*/  PRMT R12, R10, 0x8880, RZ ;  /* 0x000088800a0c7816 */ /* 0x000fe200000000ff */
[----:B------:R2:W-:Y:S01]  /*0690*/  @P4 STG.E.U8 desc[UR4][R2.64+0x1], R25 ;  /* 0x0000011902004986 */ /* 0x0005e2000c101104 */
[----:B------:R-:W-:Y:S02]  /*06a0*/  ISETP.GE.AND P4, PT, R7, 0x50, PT ;  /* 0x000000500700780c */ /* 0x000fe40003f86270 */
[----:B------:R-:W-:Y:S01]  /*06b0*/  PRMT R14, R6, 0x8880, RZ ;  /* 0x00008880060e7816 */ /* 0x000fe200000000ff */
[----:B------:R-:W-:Y:S10]  /*06c0*/  @P5 BRA `(.L_x_3) ;  /* 0x0000000000545947 */ /* 0x000ff40003800000 */
[----:B------:R-:W-:Y:S02]  /*06d0*/  VIADD R16, R11, 0x1a ;  /* 0x0000001a0b107836 */ /* 0x000fe40000000000 */
[----:B------:R-:W-:-:S03]  /*06e0*/  IMAD.MOV R11, RZ, RZ, -R11 ;  /* 0x000000ffff0b7224 */ /* 0x000fc600078e0a0b */
        /* <DEDUP_REMOVED lines=19> */
.L_x_3:
[----:B------:R-:W-:Y:S05]  /*0820*/  BSYNC.RECONVERGENT B0 ;  /* 0x0000000000007941 */ /* 0x000fea0003800200 */
.L_x_2:
[----:B---3--:R-:W-:Y:S01]  /*0830*/  @P4 VIADD R11, R4, 0x28 ;  /* 0x00000028040b4836 */ /* 0x008fe20000000000 */
[----:B------:R-:W-:Y:S01]  /*0840*/  ISETP.GT.AND P5, PT, R12, 0x60, PT ;  /* 0x000000600c00780c */ /* 0x000fe20003fa4270 */
[----:B------:R-:W-:Y:S01]  /*0850*/  IMAD.MOV.U32 R12, RZ, RZ, R14 ;  /* 0x000000ffff0c7224 */ /* 0x000fe200078e000e */
[----:B------:R-:W-:Y:S01]  /*0860*/  BSSY.RECONVERGENT B0, `(.L_x_4) ;  /* 0x000001d000007945 */ /* 0x000fe20003800200 */
[----:B------:R3:W-:Y:S01]  /*0870*/  STG.E.U8 desc[UR4][R2.64+0x2], R13 ;  /* 0x0000020d02007986 */ /* 0x0007e2000c101104 */
[----:B0-----:R-:W-:-:S03]  /*0880*/  @P4 PRMT R17, R11, 0x7610, R17 ;  /* 0x000076100b114816 */ /* 0x001fc60000000011 */
[----:B------:R3:W-:Y:S01]  /*0890*/  @P6 STG.E.U8 desc[UR4][R2.64+0x2], R23 ;  /* 0x0000021702006986 */ /* 0x0007e2000c101104 */
[----:B------:R-:W-:Y:S02]  /*08a0*/  ISETP.GE.AND P6, PT, R12, 0x6, PT ;  /* 0x000000060c00780c */ /* 0x000fe40003fc6270 */
[----:B------:R-:W-:Y:S01]  /*08b0*/  PRMT R14, R17, 0x9910, RZ ;  /* 0x00009910110e7816 */ /* 0x000fe200000000ff */
[----:B------:R-:W-:Y:S10]  /*08c0*/  @P3 BRA `(.L_x_5) ;  /* 0x0000000000583947 */ /* 0x000ff40003800000 */
[----:B---3--:R-:W-:Y:S02]  /*08d0*/  VIADD R13, R8, 0x1a ;  /* 0x0000001a080d7836 */ /* 0x008fe40000000000 */
[----:B--2---:R-:W-:-:S03]  /*08e0*/  IMAD.MOV R21, RZ, RZ, -R8 ;  /* 0x000000ffff157224 */ /* 0x004fc600078e0a08 */
        /* <DEDUP_REMOVED lines=17> */
[----:B------:R-:W-:-:S04]  /*0a00*/  IMAD.MOV.U32 R13, RZ, RZ, R8 ;  /* 0x000000ffff0d7224 */ /* 0x000fc800078e0008 */
[----:B------:R-:W-:-:S05]  /*0a10*/  IMAD R13, R13, 0x1a, R0 ;  /* 0x0000001a0d0d7824 */ /* 0x000fca00078e0200 */
[----:B------:R0:W-:Y:S02]  /*0a20*/  STG.E.U8 desc[UR4][R2.64+0x2], R13 ;  /* 0x0000020d02007986 */ /* 0x0001e4000c101104 */
.L_x_5:
[----:B------:R-:W-:Y:S05]  /*0a30*/  BSYNC.RECONVERGENT B0 ;  /* 0x0000000000007941 */ /* 0x000fea0003800200 */
.L_x_4:
[----:B------:R-:W-:Y:S01]  /*0a40*/  PRMT R0, R6, 0x8880, RZ ;  /* 0x0000888006007816 */ /* 0x000fe200000000ff */
[----:B------:R-:W-:Y:S01]  /*0a50*/  BSSY.RECONVERGENT B0, `(.L_x_6) ;  /* 0x000001f000007945 */ /* 0x000fe20003800200 */
[----:B------:R-:W-:Y:S01]  /*0a60*/  ISETP.GT.AND P3, PT, R7, 0x13, PT ;  /* 0x000000130700780c */ /* 0x000fe20003f64270 */
[----:B------:R4:W-:Y:S01]  /*0a70*/  STG.E.U8 desc[UR4][R2.64+0x3], R19 ;  /* 0x0000031302007986 */ /* 0x0009e2000c101104 */
[----:B------:R-:W-:-:S03]  /*0a80*/  PRMT R0, R0, 0x7710, RZ ;  /* 0x0000771000007816 */ /* 0x000fc600000000ff */
[----:B------:R4:W-:Y:S01]  /*0a90*/  @P0 STG.E.U8 desc[UR4][R2.64+0x3], R15 ;  /* 0x0000030f02000986 */ /* 0x0009e2000c101104 */
[----:B------:R-:W-:Y:S01]  /*0aa0*/  ISETP.GT.AND P0, PT, R14, 0x2f, PT ;  /* 0x0000002f0e00780c */ /* 0x000fe20003f04270 */
[----:B------:R-:W-:-:S05]  /*0ab0*/  @P6 VIADD R7, R0, 0x2a ;  /* 0x0000002a00076836 */ /* 0x000fca0000000000 */
[----:B------:R-:W-:Y:S01]  /*0ac0*/  @P6 PRMT R9, R7, 0x7610, R9 ;  /* 0x0000761007096816 */ /* 0x000fe20000000009 */
[----:B------:R-:W-:Y:S06]  /*0ad0*/  @P5 BRA `(.L_x_7) ;  /* 0x0000000000585947 */ /* 0x000fec0003800000 */
[----:B0--3--:R-:W-:Y:S02]  /*0ae0*/  VIADD R13, R10, 0x1a ;  /* 0x0000001a0a0d7836 */ /* 0x009fe40000000000 */
[----:B----4-:R-:W-:-:S03]  /*0af0*/  IMAD.MOV R15, RZ, RZ, -R10 ;  /* 0x000000ffff0f7224 */ /* 0x010fc600078e0a0a */
        /* <DEDUP_REMOVED lines=20> */
.L_x_7:
[----:B------:R-:W-:Y:S05]  /*0c40*/  BSYNC.RECONVERGENT B0 ;  /* 0x0000000000007941 */ /* 0x000fea0003800200 */
.L_x_6:
[----:B0--3-5:R-:W-:Y:S01]  /*0c50*/  VIADD R13, R5, 0x5e ;  /* 0x0000005e050d7836 */ /* 0x029fe20000000000 */
[----:B------:R-:W-:Y:S01]  /*0c60*/  BSSY.RECONVERGENT B0, `(.L_x_8) ;  /* 0x000001a000007945 */ /* 0x000fe20003800200 */
[----:B------:R-:W-:Y:S02]  /*0c70*/  ISETP.GT.AND P5, PT, R12, 0x3, PT ;  /* 0x000000030c00780c */ /* 0x000fe40003fa4270 */
[----:B------:R-:W-:Y:S01]  /*0c80*/  PRMT R10, R9, 0x8880, RZ ;  /* 0x00008880090a7816 */ /* 0x000fe200000000ff */
[----:B------:R0:W-:Y:S01]  /*0c90*/  STG.E.U8 desc[UR4][R2.64+0x4], R13 ;  /* 0x0000040d02007986 */ /* 0x0001e2000c101104 */
[----:B------:R-:W-:Y:S09]  /*0ca0*/  @P1 BRA `(.L_x_9) ;  /* 0x0000000000541947 */ /* 0x000ff20003800000 */
        /* <DEDUP_REMOVED lines=21> */
.L_x_9:
[----:B------:R-:W-:Y:S05]  /*0e00*/  BSYNC.RECONVERGENT B0 ;  /* 0x0000000000007941 */ /* 0x000fea0003800200 */
.L_x_8:
[----:B0--3--:R-:W-:Y:S01]  /*0e10*/  VIADD R13, R5, 0x60 ;  /* 0x00000060050d7836 */ /* 0x009fe20000000000 */
[----:B------:R-:W-:Y:S01]  /*0e20*/  BSSY.RECONVERGENT B0, `(.L_x_10) ;  /* 0x0000018000007945 */ /* 0x000fe20003800200 */
[----:B------:R-:W-:-:S03]  /*0e30*/  ISETP.GT.AND P1, PT, R10, 0x2f, PT ;  /* 0x0000002f0a00780c */ /* 0x000fc60003f24270 */
        /* <DEDUP_REMOVED lines=19> */
[----:B------:R-:W-:-:S05]  /*0f70*/  PRMT R8, R8, 0x9910, RZ ;  /* 0x0000991008087816 */ /* 0x000fca00000000ff */
[----:B------:R-:W-:-:S05]  /*0f80*/  IMAD R5, R8, 0x1a, R5 ;  /* 0x0000001a08057824 */ /* 0x000fca00078e0205 */
[----:B------:R3:W-:Y:S02]  /*0f90*/  STG.E.U8 desc[UR4][R2.64+0x5], R5 ;  /* 0x0000050502007986 */ /* 0x0007e4000c101104 */
.L_x_11:
[----:B------:R-:W-:Y:S05]  /*0fa0*/  BSYNC.RECONVERGENT B0 ;  /* 0x0000000000007941 */ /* 0x000fea0003800200 */
.L_x_10:
[----:B------:R5:W-:Y:S01]  /*0fb0*/  @P4 STG.E.U8 desc[UR4][R2.64+0x6], R11 ;  /* 0x0000060b02004986 */ /* 0x000be2000c101104 */
[----:B------:R-:W-:Y:S01]  /*0fc0*/  BSSY.RECONVERGENT B0, `(.L_x_12) ;  /* 0x0000017000007945 */ /* 0x000fe20003800200 */
[----:B---3--:R-:W-:-:S03]  /*0fd0*/  VIADD R5, R4, 0x2e ;  /* 0x0000002e04057836 */ /* 0x008fc60000000000 */
[----:B------:R-:W-:Y:S05]  /*0fe0*/  @P0 BRA `(.L_x_13) ;  /* 0x0000000000500947 */ /* 0x000fea0003800000 */
[----:B------:R-:W-:Y:S02]  /*0ff0*/  VIADD R8, R17, 0xa ;  /* 0x0000000a11087836 */ /* 0x000fe40000000000 */
[----:B-----5:R-:W-:-:S03]  /*1000*/  IMAD.MOV R11, RZ, RZ, -R17 ;  /* 0x000000ffff0b7224 */ /* 0x020fc600078e0a11 */
        /* <DEDUP_REMOVED lines=18> */
.L_x_13:
[----:B------:R-:W-:Y:S05]  /*1130*/  BSYNC.RECONVERGENT B0 ;  /* 0x0000000000007941 */ /* 0x000fea0003800200 */
.L_x_12:
[----:B------:R0:W-:Y:S01]  /*1140*/  STG.E.U8 desc[UR4][R2.64+0x7], R5 ;  /* 0x0000070502007986 */ /* 0x0001e2000c101104 */
[----:B------:R-:W-:Y:S04]  /*1150*/  BSSY.RECONVERGENT B0, `(.L_x_14) ;  /* 0x0000014000007945 */ /* 0x000fe80003800200 */
[----:B------:R-:W-:Y:S05]  /*1160*/  @P3 BRA `(.L_x_15) ;  /* 0x0000000000483947 */ /* 0x000fea0003800000 */
[----:B------:R-:W-:Y:S02]  /*1170*/  VIADD R4, R4, 0x38 ;  /* 0x0000003804047836 */ /* 0x000fe40000000000 */
[----:B------:R-:W-:-:S03]  /*1180*/  IMAD.MOV R8, RZ, RZ, -R5 ;  /* 0x000000ffff087224 */ /* 0x000fc600078e0a05 */
[----:B0-----:R-:W-:Y:S02]  /*1190*/  VIMNMX.U16x2 R5, PT, PT, R4, 0x300030, !PT ;  /* 0x0030003004057848 */ /* 0x001fe40007fe0200 */
[----:B------:R-:W-:Y:S02]  /*11a0*/  PRMT R8, R8, 0x7710, RZ ;  /* 0x0000771008087816 */ /* 0x000fe400000000ff */
[----:B------:R-:W-:-:S03]  /*11b0*/  PRMT R4, R4, 0x9910, RZ ;  /* 0x0000991004047816 */ /* 0x000fc600000000ff */
        /* <DEDUP_REMOVED lines=13> */
.L_x_15:
[----:B------:R-:W-:Y:S05]  /*1290*/  BSYNC.RECONVERGENT B0 ;  /* 0x0000000000007941 */ /* 0x000fea0003800200 */
.L_x_14:
[----:B------:R1:W-:Y:S01]  /*12a0*/  @P6 STG.E.U8 desc[UR4][R2.64+0x8], R7 ;  /* 0x0000080702006986 */ /* 0x0003e2000c101104 */
[----:B------:R-:W-:Y:S01]  /*12b0*/  BSSY.RECONVERGENT B0, `(.L_x_16) ;  /* 0x0000017000007945 */ /* 0x000fe20003800200 */
[----:B0-----:R-:W-:-:S03]  /*12c0*/  VIADD R5, R6, 0x2c ;  /* 0x0000002c06057836 */ /* 0x001fc60000000000 */
[----:B------:R-:W-:Y:S05]  /*12d0*/  @P1 BRA `(.L_x_17) ;  /* 0x0000000000501947 */ /* 0x000fea0003800000 */
[----:B------:R-:W-:Y:S02]  /*12e0*/  VIADD R4, R9, 0xa ;  /* 0x0000000a09047836 */ /* 0x000fe40000000000 */
[----:B-1----:R-:W-:-:S03]  /*12f0*/  IMAD.MOV R7, RZ, RZ, -R9 ;  /* 0x000000ffff077224 */ /* 0x002fc600078e0a09 */
        /* <DEDUP_REMOVED lines=18> */
.L_x_17:
[----:B------:R-:W-:Y:S05]  /*1420*/  BSYNC.RECONVERGENT B0 ;  /* 0x0000000000007941 */ /* 0x000fea0003800200 */
.L_x_16:
[----:B------:R0:W-:Y:S04]  /*1430*/  STG.E.U8 desc[UR4][R2.64+0xa], RZ ;  /* 0x00000aff02007986 */ /* 0x0001e8000c101104 */
[----:B------:R0:W-:Y:S01]  /*1440*/  STG.E.U8 desc[UR4][R2.64+0x9], R5 ;  /* 0x0000090502007986 */ /* 0x0001e2000c101104 */
[----:B------:R-:W-:Y:S05]  /*1450*/  @P5 EXIT ;  /* 0x000000000000594d */ /* 0x000fea0003800000 */
[----:B------:R-:W-:Y:S02]  /*1460*/  VIADD R0, R0, 0x36 ;  /* 0x0000003600007836 */ /* 0x000fe40000000000 */
[----:B0-----:R-:W-:-:S03]  /*1470*/  IMAD.MOV R5, RZ, RZ, -R5 ;  /* 0x000000ffff057224 */ /* 0x001fc600078e0a05 */
[----:B------:R-:W-:Y:S02]  /*1480*/  LOP3.LUT R4, R0, 0xff, RZ, 0xc0, !PT ;  /* 0x000000ff00047812 */ /* 0x000fe400078ec0ff */
[----:B------:R-:W-:Y:S02]  /*1490*/  PRMT R5, R5, 0x7710, RZ ;  /* 0x0000771005057816 */ /* 0x000fe400000000ff */
[----:B------:R-:W-:Y:S02]  /*14a0*/  VIMNMX.U16x2 R4, PT, PT, R4, 0x300030, !PT ;  /* 0x0030003004047848 */ /* 0x000fe40007fe0200 */
        /* <DEDUP_REMOVED lines=13> */
[----:B------:R-:W-:Y:S01]  /*1580*/  STG.E.U8 desc[UR4][R2.64+0x9], R5 ;  /* 0x0000090502007986 */ /* 0x000fe2000c101104 */
[----:B------:R-:W-:Y:S05]  /*1590*/  EXIT ;  /* 0x000000000000794d */ /* 0x000fea0003800000 */
.L_x_18:
[----:B------:R-:W-:-:S00]  /*15a0*/  BRA `(.L_x_18) ;  /* 0xfffffffc00fc7947 */ /* 0x000fc0000383ffff */
[----:B------:R-:W-:-:S00]  /*15b0*/  NOP ;  /* 0x0000000000007918 */ /* 0x000fc00000000000 */
        /* <DEDUP_REMOVED lines=12> */
.L_x_19:


//--------------------- .nv.shared.reserved.0     --------------------------
	.section	.nv.shared.reserved.0,"aw",@nobits
	.weak		__nv_reservedSMEM_offset_0_alias
	.size		__nv_reservedSMEM_offset_0_alias, 0, 64
	.other		__nv_reservedSMEM_offset_0_alias,@"STO_CUDA_RESERVED_SHARED STV_DEFAULT"
__nv_reservedSMEM_offset_0_alias:
	.zero		0
	.zero		64


//--------------------- .nv.constant0._Z15create_passwordPc --------------------------
	.section	.nv.constant0._Z15create_passwordPc,"a",@progbits
	.sectionflags	@""
	.align	4
.nv.constant0._Z15create_passwordPc:
	.zero		904


//--------------------- SYMBOLS --------------------------

	.type		.nv.reservedSmem.offset0,@object
	.size		.nv.reservedSmem.offset0,0x4
